//
// Generated by NVIDIA NVVM Compiler
//
// Compiler Build ID: CL-36424714
// Cuda compilation tools, release 13.0, V13.0.88
// Based on NVVM 20.0.0
//

.version 9.0
.target sm_100
.address_size 64

	// .globl	_Z22KernelFilter_GaussianoPhS_iii
.global .align 2 .b8 weights[50] = {2, 0, 4, 0, 5, 0, 4, 0, 2, 0, 4, 0, 9, 0, 12, 0, 9, 0, 4, 0, 5, 0, 12, 0, 15, 0, 12, 0, 5, 0, 4, 0, 9, 0, 12, 0, 9, 0, 4, 0, 2, 0, 4, 0, 5, 0, 4, 0, 2};

.visible .entry _Z22KernelFilter_GaussianoPhS_iii(
	.param .u64 .ptr .align 1 _Z22KernelFilter_GaussianoPhS_iii_param_0,
	.param .u64 .ptr .align 1 _Z22KernelFilter_GaussianoPhS_iii_param_1,
	.param .u32 _Z22KernelFilter_GaussianoPhS_iii_param_2,
	.param .u32 _Z22KernelFilter_GaussianoPhS_iii_param_3,
	.param .u32 _Z22KernelFilter_GaussianoPhS_iii_param_4
)
{
	.reg .pred 	%p<9>;
	.reg .b16 	%rs<49>;
	.reg .b32 	%r<36>;
	.reg .b64 	%rd<17>;

	ld.param.u64 	%rd2, [_Z22KernelFilter_GaussianoPhS_iii_param_0];
	ld.param.u64 	%rd3, [_Z22KernelFilter_GaussianoPhS_iii_param_1];
	ld.param.u32 	%r13, [_Z22KernelFilter_GaussianoPhS_iii_param_2];
	ld.param.u32 	%r14, [_Z22KernelFilter_GaussianoPhS_iii_param_3];
	ld.param.u32 	%r12, [_Z22KernelFilter_GaussianoPhS_iii_param_4];
	mov.u32 	%r16, %ctaid.y;
	mov.u32 	%r17, %ntid.y;
	mov.u32 	%r18, %tid.y;
	mad.lo.s32 	%r19, %r16, %r17, %r18;
	mov.u32 	%r20, %ctaid.x;
	mov.u32 	%r21, %ntid.x;
	mov.u32 	%r22, %tid.x;
	mad.lo.s32 	%r23, %r20, %r21, %r22;
	setp.lt.u32 	%p1, %r19, 2;
	add.s32 	%r24, %r14, -2;
	setp.ge.s32 	%p2, %r19, %r24;
	or.pred  	%p3, %p1, %p2;
	setp.lt.s32 	%p4, %r23, 2;
	or.pred  	%p5, %p4, %p3;
	add.s32 	%r25, %r13, -2;
	setp.ge.s32 	%p6, %r23, %r25;
	or.pred  	%p7, %p5, %p6;
	@%p7 bra 	$L__BB0_4;
	add.s32 	%r28, %r19, -2;
	mad.lo.s32 	%r29, %r13, %r28, %r23;
	add.s32 	%r30, %r29, -2;
	mul.lo.s32 	%r34, %r12, %r30;
	mul.lo.s32 	%r4, %r12, %r13;
	cvta.to.global.u64 	%rd1, %rd2;
	mov.b16 	%rs46, 0;
	mov.b32 	%r35, -2;
	mov.b32 	%r33, 0;
	mov.u64 	%rd5, weights;
	cvt.s64.s32 	%rd9, %r12;
	mov.u16 	%rs47, %rs46;
	mov.u16 	%rs48, %rs46;
$L__BB0_2:
	mul.wide.s32 	%rd4, %r35, 10;
	add.s64 	%rd6, %rd5, %rd4;
	ld.global.u16 	%rs8, [%rd6+20];
	cvt.s64.s32 	%rd7, %r34;
	add.s64 	%rd8, %rd1, %rd7;
	ld.global.u8 	%rs9, [%rd8];
	mad.lo.s16 	%rs10, %rs8, %rs9, %rs48;
	ld.global.u8 	%rs11, [%rd8+1];
	mad.lo.s16 	%rs12, %rs8, %rs11, %rs47;
	ld.global.u8 	%rs13, [%rd8+2];
	mad.lo.s16 	%rs14, %rs8, %rs13, %rs46;
	ld.global.u16 	%rs15, [%rd6+22];
	add.s64 	%rd10, %rd8, %rd9;
	ld.global.u8 	%rs16, [%rd10];
	mad.lo.s16 	%rs17, %rs15, %rs16, %rs10;
	ld.global.u8 	%rs18, [%rd10+1];
	mad.lo.s16 	%rs19, %rs15, %rs18, %rs12;
	ld.global.u8 	%rs20, [%rd10+2];
	mad.lo.s16 	%rs21, %rs15, %rs20, %rs14;
	ld.global.u16 	%rs22, [%rd6+24];
	add.s64 	%rd11, %rd10, %rd9;
	ld.global.u8 	%rs23, [%rd11];
	mad.lo.s16 	%rs24, %rs22, %rs23, %rs17;
	ld.global.u8 	%rs25, [%rd11+1];
	mad.lo.s16 	%rs26, %rs22, %rs25, %rs19;
	ld.global.u8 	%rs27, [%rd11+2];
	mad.lo.s16 	%rs28, %rs22, %rs27, %rs21;
	ld.global.u16 	%rs29, [%rd6+26];
	add.s64 	%rd12, %rd11, %rd9;
	ld.global.u8 	%rs30, [%rd12];
	mad.lo.s16 	%rs31, %rs29, %rs30, %rs24;
	ld.global.u8 	%rs32, [%rd12+1];
	mad.lo.s16 	%rs33, %rs29, %rs32, %rs26;
	ld.global.u8 	%rs34, [%rd12+2];
	mad.lo.s16 	%rs35, %rs29, %rs34, %rs28;
	ld.global.u16 	%rs36, [%rd6+28];
	add.s64 	%rd13, %rd12, %rd9;
	ld.global.u8 	%rs37, [%rd13];
	mad.lo.s16 	%rs48, %rs36, %rs37, %rs31;
	ld.global.u8 	%rs38, [%rd13+1];
	mad.lo.s16 	%rs47, %rs36, %rs38, %rs33;
	ld.global.u8 	%rs39, [%rd13+2];
	mad.lo.s16 	%rs46, %rs36, %rs39, %rs35;
	add.s32 	%r35, %r35, 1;
	add.s32 	%r34, %r34, %r4;
	add.s32 	%r33, %r33, 1;
	setp.ne.s32 	%p8, %r33, 5;
	@%p8 bra 	$L__BB0_2;
	mad.lo.s32 	%r31, %r13, %r19, %r23;
	mul.lo.s32 	%r32, %r31, %r12;
	mul.hi.u16 	%rs40, %rs48, -12777;
	shr.u16 	%rs41, %rs40, 7;
	cvt.s64.s32 	%rd14, %r32;
	cvta.to.global.u64 	%rd15, %rd3;
	add.s64 	%rd16, %rd15, %rd14;
	st.global.u8 	[%rd16], %rs41;
	mul.hi.u16 	%rs42, %rs47, -12777;
	shr.u16 	%rs43, %rs42, 7;
	st.global.u8 	[%rd16+1], %rs43;
	mul.hi.u16 	%rs44, %rs46, -12777;
	shr.u16 	%rs45, %rs44, 7;
	st.global.u8 	[%rd16+2], %rs45;
$L__BB0_4:
	ret;

}


// ===== COMPILED SASS (sm_100) =====

	.target	sm_100

	.elftype	@"ET_EXEC"


//--------------------- .note.nv.tkinfo           --------------------------
	.section	.note.nv.tkinfo,"",@"SHT_NOTE"
	.sectionflags	@"SHF_NOTE_NV_TKINFO"
	.tkinfo
        /*0018*/ 	.word	0x00000002
        /*0030*/ 	.string	""
        /*0030*/ 	.string	"ptxas"
        /*0030*/ 	.string	"Cuda compilation tools, release 13.0, V13.0.88"
        /*0030*/ 	.string	"Build cuda_13.0.r13.0/compiler.36424714_0"
        /*0030*/ 	.string	"-arch sm_100 -m 64 "



//--------------------- .note.nv.cuinfo           --------------------------
	.section	.note.nv.cuinfo,"",@"SHT_NOTE"
	.sectionflags	@"SHF_NOTE_NV_CUINFO"
        /*0018*/ 	.short	0x0002
        /*001a*/ 	.short	0x0064
        /*001c*/ 	.short	0x0082
	.zero		2


//--------------------- .nv.info                  --------------------------
	.section	.nv.info,"",@"SHT_CUDA_INFO"
	.align	4


	//----- nvinfo : EIATTR_REGCOUNT
	.align		4
        /*0000*/ 	.byte	0x04, 0x2f
        /*0002*/ 	.short	(.L_2 - .L_1)
	.align		4
.L_1:
        /*0004*/ 	.word	index@(_Z22KernelFilter_GaussianoPhS_iii)
        /*0008*/ 	.word	0x00000020


	//----- nvinfo : EIATTR_FRAME_SIZE
	.align		4
.L_2:
        /*000c*/ 	.byte	0x04, 0x11
        /*000e*/ 	.short	(.L_4 - .L_3)
	.align		4
.L_3:
        /*0010*/ 	.word	index@(_Z22KernelFilter_GaussianoPhS_iii)
        /*0014*/ 	.word	0x00000000


	//----- nvinfo : EIATTR_MIN_STACK_SIZE
	.align		4
.L_4:
        /*0018*/ 	.byte	0x04, 0x12
        /*001a*/ 	.short	(.L_6 - .L_5)
	.align		4
.L_5:
        /*001c*/ 	.word	index@(_Z22KernelFilter_GaussianoPhS_iii)
        /*0020*/ 	.word	0x00000000
.L_6:


//--------------------- .nv.compat                --------------------------
	.section	.nv.compat,"",@"SHT_CUDA_COMPAT_INFO"
	.align	4
        /*0000*/ 	.byte	0x02, 0x09, 0x00, 0x00, 0x02, 0x02, 0x01, 0x00, 0x02, 0x05, 0x05, 0x00, 0x03, 0x07, 0x01, 0x01
        /*0010*/ 	.byte	0x02, 0x03, 0x00, 0x00, 0x02, 0x06, 0x01, 0x00, 0x04, 0x0b, 0x08, 0x00, 0x09, 0x00, 0x00, 0x00
        /*0020*/ 	.byte	0x00, 0x00, 0x00, 0x00


//--------------------- .nv.info._Z22KernelFilter_GaussianoPhS_iii --------------------------
	.section	.nv.info._Z22KernelFilter_GaussianoPhS_iii,"",@"SHT_CUDA_INFO"
	.sectionflags	@""
	.align	4


	//----- nvinfo : EIATTR_CUDA_API_VERSION
	.align		4
        /*0000*/ 	.byte	0x04, 0x37
        /*0002*/ 	.short	(.L_8 - .L_7)
.L_7:
        /*0004*/ 	.word	0x00000082


	//----- nvinfo : EIATTR_KPARAM_INFO
	.align		4
.L_8:
        /*0008*/ 	.byte	0x04, 0x17
        /*000a*/ 	.short	(.L_10 - .L_9)
.L_9:
        /*000c*/ 	.word	0x00000000
        /*0010*/ 	.short	0x0004
        /*0012*/ 	.short	0x0018
        /*0014*/ 	.byte	0x00, 0xf0, 0x11, 0x00


	//----- nvinfo : EIATTR_KPARAM_INFO
	.align		4
.L_10:
        /*0018*/ 	.byte	0x04, 0x17
        /*001a*/ 	.short	(.L_12 - .L_11)
.L_11:
        /*001c*/ 	.word	0x00000000
        /*0020*/ 	.short	0x0003
        /*0022*/ 	.short	0x0014
        /*0024*/ 	.byte	0x00, 0xf0, 0x11, 0x00


	//----- nvinfo : EIATTR_KPARAM_INFO
	.align		4
.L_12:
        /*0028*/ 	.byte	0x04, 0x17
        /*002a*/ 	.short	(.L_14 - .L_13)
.L_13:
        /*002c*/ 	.word	0x00000000
        /*0030*/ 	.short	0x0002
        /*0032*/ 	.short	0x0010
        /*0034*/ 	.byte	0x00, 0xf0, 0x11, 0x00


	//----- nvinfo : EIATTR_KPARAM_INFO
	.align		4
.L_14:
        /*0038*/ 	.byte	0x04, 0x17
        /*003a*/ 	.short	(.L_16 - .L_15)
.L_15:
        /*003c*/ 	.word	0x00000000
        /*0040*/ 	.short	0x0001
        /*0042*/ 	.short	0x0008
        /*0044*/ 	.byte	0x00, 0xf5, 0x21, 0x00


	//----- nvinfo : EIATTR_KPARAM_INFO
	.align		4
.L_16:
        /*0048*/ 	.byte	0x04, 0x17
        /*004a*/ 	.short	(.L_18 - .L_17)
.L_17:
        /*004c*/ 	.word	0x00000000
        /*0050*/ 	.short	0x0000
        /*0052*/ 	.short	0x0000
        /*0054*/ 	.byte	0x00, 0xf5, 0x21, 0x00


	//----- nvinfo : EIATTR_SPARSE_MMA_MASK
	.align		4
.L_18:
        /*0058*/ 	.byte	0x03, 0x50
        /*005a*/ 	.short	0x0000


	//----- nvinfo : EIATTR_MAXREG_COUNT
	.align		4
        /*005c*/ 	.byte	0x03, 0x1b
        /*005e*/ 	.short	0x00ff


	//----- nvinfo : EIATTR_MERCURY_ISA_VERSION
	.align		4
        /*0060*/ 	.byte	0x03, 0x5f
        /*0062*/ 	.short	0x0101


	//----- nvinfo : EIATTR_VRC_CTA_INIT_COUNT
	.align		4
        /*0064*/ 	.byte	0x02, 0x4a
	.zero		1
	.zero		1


	//----- nvinfo : EIATTR_EXIT_INSTR_OFFSETS
	.align		4
        /*0068*/ 	.byte	0x04, 0x1c
        /*006a*/ 	.short	(.L_20 - .L_19)


	//   ....[0]....
.L_19:
        /*006c*/ 	.word	0x00000100


	//   ....[1]....
        /*0070*/ 	.word	0x000007d0


	//----- nvinfo : EIATTR_CBANK_PARAM_SIZE
	.align		4
.L_20:
        /*0074*/ 	.byte	0x03, 0x19
        /*0076*/ 	.short	0x001c


	//----- nvinfo : EIATTR_PARAM_CBANK
	.align		4
        /*0078*/ 	.byte	0x04, 0x0a
        /*007a*/ 	.short	(.L_22 - .L_21)
	.align		4
.L_21:
        /*007c*/ 	.word	index@(.nv.constant0._Z22KernelFilter_GaussianoPhS_iii)
        /*0080*/ 	.short	0x0380
        /*0082*/ 	.short	0x001c


	//----- nvinfo : EIATTR_SW_WAR
	.align		4
.L_22:
        /*0084*/ 	.byte	0x04, 0x36
        /*0086*/ 	.short	(.L_24 - .L_23)
.L_23:
        /*0088*/ 	.word	0x00000008
.L_24:


//--------------------- .nv.callgraph             --------------------------
	.section	.nv.callgraph,"",@"SHT_CUDA_CALLGRAPH"
	.align	4
	.sectionentsize	8
	.align		4
        /*0000*/ 	.word	0x00000000
	.align		4
        /*0004*/ 	.word	0xffffffff
	.align		4
        /*0008*/ 	.word	0x00000000
	.align		4
        /*000c*/ 	.word	0xfffffffe
	.align		4
        /*0010*/ 	.word	0x00000000
	.align		4
        /*0014*/ 	.word	0xfffffffd
	.align		4
        /*0018*/ 	.word	0x00000000
	.align		4
        /*001c*/ 	.word	0xfffffffc


//--------------------- .nv.constant4             --------------------------
	.section	.nv.constant4,"a",@progbits
	.align	8
	.align		8
.nv.constant4:
        /*0000*/ 	.dword	weights


//--------------------- .text._Z22KernelFilter_GaussianoPhS_iii --------------------------
	.section	.text._Z22KernelFilter_GaussianoPhS_iii,"ax",@progbits
	.align	128
        .global         _Z22KernelFilter_GaussianoPhS_iii
        .type           _Z22KernelFilter_GaussianoPhS_iii,@function
        .size           _Z22KernelFilter_GaussianoPhS_iii,(.L_x_2 - _Z22KernelFilter_GaussianoPhS_iii)
        .other          _Z22KernelFilter_GaussianoPhS_iii,@"STO_CUDA_ENTRY STV_DEFAULT"
_Z22KernelFilter_GaussianoPhS_iii:
.text._Z22KernelFilter_GaussianoPhS_iii:
[----:B------:R-:W-:Y:S01]  /*0000*/  LDC R1, c[0x0][0x37c] ;  /* 0x0000df00ff017b82 */ /* 0x000fe20000000800 */
[----:B------:R-:W0:Y:S07]  /*0010*/  S2R R3, SR_TID.Y ;  /* 0x0000000000037919 */ /* 0x000e2e0000002200 */
[----:B------:R-:W0:Y:S01]  /*0020*/  S2UR UR5, SR_CTAID.Y ;  /* 0x00000000000579c3 */ /* 0x000e220000002600 */
[----:B------:R-:W1:Y:S01]  /*0030*/  LDCU.64 UR8, c[0x0][0x390] ;  /* 0x00007200ff0877ac */ /* 0x000e620008000a00 */
[----:B------:R-:W2:Y:S06]  /*0040*/  S2R R2, SR_TID.X ;  /* 0x0000000000027919 */ /* 0x000eac0000002100 */
[----:B------:R-:W0:Y:S08]  /*0050*/  LDC R0, c[0x0][0x364] ;  /* 0x0000d900ff007b82 */ /* 0x000e300000000800 */
[----:B------:R-:W2:Y:S01]  /*0060*/  S2UR UR6, SR_CTAID.X ;  /* 0x00000000000679c3 */ /* 0x000ea20000002500 */
[----:B-1----:R-:W-:-:S07]  /*0070*/  UIADD3 UR4, UPT, UPT, UR9, -0x2, URZ ;  /* 0xfffffffe09047890 */ /* 0x002fce000fffe0ff */
[----:B------:R-:W2:Y:S01]  /*0080*/  LDC R9, c[0x0][0x360] ;  /* 0x0000d800ff097b82 */ /* 0x000ea20000000800 */
[----:B0-----:R-:W-:-:S05]  /*0090*/  IMAD R0, R0, UR5, R3 ;  /* 0x0000000500007c24 */ /* 0x001fca000f8e0203 */
[----:B------:R-:W-:Y:S01]  /*00a0*/  ISETP.GE.AND P0, PT, R0, UR4, PT ;  /* 0x0000000400007c0c */ /* 0x000fe2000bf06270 */
[----:B------:R-:W-:-:S03]  /*00b0*/  UIADD3 UR4, UPT, UPT, UR8, -0x2, URZ ;  /* 0xfffffffe08047890 */ /* 0x000fc6000fffe0ff */
[----:B------:R-:W-:Y:S01]  /*00c0*/  ISETP.LT.U32.OR P0, PT, R0, 0x2, P0 ;  /* 0x000000020000780c */ /* 0x000fe20000701470 */
[----:B--2---:R-:W-:-:S05]  /*00d0*/  IMAD R9, R9, UR6, R2 ;  /* 0x0000000609097c24 */ /* 0x004fca000f8e0202 */
[----:B------:R-:W-:-:S04]  /*00e0*/  ISETP.LT.OR P0, PT, R9, 0x2, P0 ;  /* 0x000000020900780c */ /* 0x000fc80000701670 */
[----:B------:R-:W-:-:S13]  /*00f0*/  ISETP.GE.OR P0, PT, R9, UR4, P0 ;  /* 0x0000000409007c0c */ /* 0x000fda0008706670 */
[----:B------:R-:W-:Y:S05]  /*0100*/  @P0 EXIT ;  /* 0x000000000000094d */ /* 0x000fea0003800000 */
[----:B------:R-:W0:Y:S01]  /*0110*/  LDC R11, c[0x0][0x398] ;  /* 0x0000e600ff0b7b82 */ /* 0x000e220000000800 */
[----:B------:R-:W-:Y:S01]  /*0120*/  VIADD R2, R0, 0xfffffffe ;  /* 0xfffffffe00027836 */ /* 0x000fe20000000000 */
[----:B------:R-:W-:Y:S01]  /*0130*/  PRMT R19, RZ, 0x7610, R19 ;  /* 0x00007610ff137816 */ /* 0x000fe20000000013 */
[----:B------:R-:W-:Y:S01]  /*0140*/  IMAD.MOV.U32 R8, RZ, RZ, -0x2 ;  /* 0xfffffffeff087424 */ /* 0x000fe200078e00ff */
[----:B------:R-:W-:Y:S01]  /*0150*/  PRMT R25, RZ, 0x7610, R25 ;  /* 0x00007610ff197816 */ /* 0x000fe20000000019 */
[----:B------:R-:W-:Y:S01]  /*0160*/  IMAD R2, R2, UR8, R9 ;  /* 0x0000000802027c24 */ /* 0x000fe2000f8e0209 */
[----:B------:R-:W-:Y:S01]  /*0170*/  PRMT R5, RZ, 0x7610, R5 ;  /* 0x00007610ff057816 */ /* 0x000fe20000000005 */
[----:B------:R-:W1:Y:S02]  /*0180*/  LDCU.64 UR6, c[0x0][0x358] ;  /* 0x00006b00ff0677ac */ /* 0x000e640008000a00 */
[----:B------:R-:W-:Y:S01]  /*0190*/  VIADD R2, R2, 0xfffffffe ;  /* 0xfffffffe02027836 */ /* 0x000fe20000000000 */
[----:B------:R-:W2:Y:S01]  /*01a0*/  LDCU.64 UR10, c[0x0][0x380] ;  /* 0x00007000ff0a77ac */ /* 0x000ea20008000a00 */
[----:B------:R-:W-:Y:S01]  /*01b0*/  UMOV UR4, URZ ;  /* 0x000000ff00047c82 */ /* 0x000fe20008000000 */
[----:B0-----:R-:W-:Y:S01]  /*01c0*/  SHF.R.S32.HI R13, RZ, 0x1f, R11 ;  /* 0x0000001fff0d7819 */ /* 0x001fe2000001140b */
[----:B-12---:R-:W-:-:S07]  /*01d0*/  IMAD R10, R2, R11, RZ ;  /* 0x0000000b020a7224 */ /* 0x006fce00078e02ff */
.L_x_0:
[----:B------:R-:W0:Y:S01]  /*01e0*/  LDC.64 R2, c[0x4][RZ] ;  /* 0x01000000ff027b82 */ /* 0x000e220000000a00 */
[----:B------:R-:W-:-:S04]  /*01f0*/  IADD3 R20, P0, PT, R10, UR10, RZ ;  /* 0x0000000a0a147c10 */ /* 0x000fc8000ff1e0ff */
[----:B------:R-:W-:-:S05]  /*0200*/  LEA.HI.X.SX32 R21, R10, UR11, 0x1, P0 ;  /* 0x0000000b0a157c11 */ /* 0x000fca00080f0eff */
[----:B------:R-:W2:Y:S04]  /*0210*/  LDG.E.U8 R18, desc[UR6][R20.64] ;  /* 0x0000000614127981 */ /* 0x000ea8000c1e1100 */
[----:B------:R-:W3:Y:S04]  /*0220*/  LDG.E.U8 R23, desc[UR6][R20.64+0x1] ;  /* 0x0000010614177981 */ /* 0x000ee8000c1e1100 */
[----:B------:R-:W4:Y:S01]  /*0230*/  LDG.E.U8 R24, desc[UR6][R20.64+0x2] ;  /* 0x0000020614187981 */ /* 0x000f22000c1e1100 */
[----:B0-----:R-:W-:-:S05]  /*0240*/  IMAD.WIDE R2, R8, 0xa, R2 ;  /* 0x0000000a08027825 */ /* 0x001fca00078e0202 */
[----:B------:R-:W5:Y:S01]  /*0250*/  LDG.E.U16 R22, desc[UR6][R2.64+0x14] ;  /* 0x0000140602167981 */ /* 0x000f62000c1e1500 */
[----:B------:R-:W-:-:S03]  /*0260*/  IADD3 R6, P0, PT, R20, R11, RZ ;  /* 0x0000000b14067210 */ /* 0x000fc60007f1e0ff */
[----:B------:R-:W4:Y:S02]  /*0270*/  LDG.E.U16 R14, desc[UR6][R2.64+0x16] ;  /* 0x00001606020e7981 */ /* 0x000f24000c1e1500 */
[----:B------:R-:W-:Y:S01]  /*0280*/  IMAD.X R7, R13, 0x1, R21, P0 ;  /* 0x000000010d077824 */ /* 0x000fe200000e0615 */
[----:B------:R-:W-:Y:S01]  /*0290*/  IADD3 R4, P0, PT, R6, R11, RZ ;  /* 0x0000000b06047210 */ /* 0x000fe20007f1e0ff */
[----:B------:R-:W4:Y:S04]  /*02a0*/  LDG.E.U16 R16, desc[UR6][R2.64+0x18] ;  /* 0x0000180602107981 */ /* 0x000f28000c1e1500 */
[----:B------:R-:W4:Y:S04]  /*02b0*/  LDG.E.U8 R15, desc[UR6][R6.64] ;  /* 0x00000006060f7981 */ /* 0x000f28000c1e1100 */
[----:B------:R-:W4:Y:S04]  /*02c0*/  LDG.E.U8 R12, desc[UR6][R6.64+0x1] ;  /* 0x00000106060c7981 */ /* 0x000f28000c1e1100 */
[----:B------:R0:W4:Y:S01]  /*02d0*/  LDG.E.U8 R17, desc[UR6][R6.64+0x2] ;  /* 0x0000020606117981 */ /* 0x000122000c1e1100 */
[----:B------:R-:W-:Y:S01]  /*02e0*/  PRMT R26, R5, 0x9910, RZ ;  /* 0x00009910051a7816 */ /* 0x000fe200000000ff */
[----:B------:R-:W-:-:S02]  /*02f0*/  IMAD.X R5, R13, 0x1, R7, P0 ;  /* 0x000000010d057824 */ /* 0x000fc400000e0607 */
[----:B------:R-:W4:Y:S04]  /*0300*/  LDG.E.U16 R28, desc[UR6][R2.64+0x1c] ;  /* 0x00001c06021c7981 */ /* 0x000f28000c1e1500 */
[----:B------:R-:W4:Y:S01]  /*0310*/  LDG.E.U8 R21, desc[UR6][R4.64+0x1] ;  /* 0x0000010604157981 */ /* 0x000f22000c1e1100 */
[----:B0-----:R-:W-:-:S03]  /*0320*/  IADD3 R6, P0, PT, R4, R11, RZ ;  /* 0x0000000b04067210 */ /* 0x001fc60007f1e0ff */
[----:B------:R-:W4:Y:S02]  /*0330*/  LDG.E.U8 R20, desc[UR6][R4.64+0x2] ;  /* 0x0000020604147981 */ /* 0x000f24000c1e1100 */
[----:B------:R-:W-:Y:S01]  /*0340*/  IMAD.X R7, R13, 0x1, R5, P0 ;  /* 0x000000010d077824 */ /* 0x000fe200000e0605 */
[----:B-----5:R-:W-:Y:S02]  /*0350*/  PRMT R27, R22, 0x9910, RZ ;  /* 0x00009910161b7816 */ /* 0x020fe400000000ff */
[----:B------:R0:W5:Y:S03]  /*0360*/  LDG.E.U8 R22, desc[UR6][R4.64] ;  /* 0x0000000604167981 */ /* 0x000166000c1e1100 */
[----:B--2---:R-:W-:Y:S01]  /*0370*/  IMAD R18, R18, R27, R26 ;  /* 0x0000001b12127224 */ /* 0x004fe200078e021a */
[----:B------:R-:W-:Y:S02]  /*0380*/  PRMT R26, R25, 0x9910, RZ ;  /* 0x00009910191a7816 */ /* 0x000fe400000000ff */
[----:B------:R-:W-:-:S02]  /*0390*/  PRMT R25, R19, 0x9910, RZ ;  /* 0x0000991013197816 */ /* 0x000fc400000000ff */
[----:B------:R-:W2:Y:S01]  /*03a0*/  LDG.E.U16 R19, desc[UR6][R2.64+0x1a] ;  /* 0x00001a0602137981 */ /* 0x000ea2000c1e1500 */
[----:B---3--:R-:W-:Y:S01]  /*03b0*/  IMAD R23, R23, R27, R26 ;  /* 0x0000001b17177224 */ /* 0x008fe200078e021a */
[----:B0-----:R-:W-:Y:S01]  /*03c0*/  IADD3 R4, P0, PT, R6, R11, RZ ;  /* 0x0000000b06047210 */ /* 0x001fe20007f1e0ff */
[----:B----4-:R-:W-:Y:S01]  /*03d0*/  IMAD R27, R24, R27, R25 ;  /* 0x0000001b181b7224 */ /* 0x010fe200078e0219 */
[----:B------:R-:W3:Y:S04]  /*03e0*/  LDG.E.U8 R26, desc[UR6][R6.64] ;  /* 0x00000006061a7981 */ /* 0x000ee8000c1e1100 */
[----:B------:R-:W4:Y:S04]  /*03f0*/  LDG.E.U8 R25, desc[UR6][R6.64+0x1] ;  /* 0x0000010606197981 */ /* 0x000f28000c1e1100 */
[----:B------:R0:W3:Y:S01]  /*0400*/  LDG.E.U8 R24, desc[UR6][R6.64+0x2] ;  /* 0x0000020606187981 */ /* 0x0000e2000c1e1100 */
[----:B------:R-:W-:-:S05]  /*0410*/  IMAD.X R5, R13, 0x1, R7, P0 ;  /* 0x000000010d057824 */ /* 0x000fca00000e0607 */
[----:B------:R-:W3:Y:S04]  /*0420*/  LDG.E.U8 R29, desc[UR6][R4.64+0x1] ;  /* 0x00000106041d7981 */ /* 0x000ee8000c1e1100 */
[----:B------:R-:W3:Y:S04]  /*0430*/  LDG.E.U8 R3, desc[UR6][R4.64+0x2] ;  /* 0x0000020604037981 */ /* 0x000ee8000c1e1100 */
[----:B------:R1:W3:Y:S01]  /*0440*/  LDG.E.U8 R2, desc[UR6][R4.64] ;  /* 0x0000000604027981 */ /* 0x0002e2000c1e1100 */
[----:B------:R-:W-:Y:S02]  /*0450*/  PRMT R14, R14, 0x9910, RZ ;  /* 0x000099100e0e7816 */ /* 0x000fe400000000ff */
[----:B------:R-:W-:-:S02]  /*0460*/  PRMT R18, R18, 0x9910, RZ ;  /* 0x0000991012127816 */ /* 0x000fc400000000ff */
[----:B------:R-:W-:Y:S01]  /*0470*/  PRMT R27, R27, 0x9910, RZ ;  /* 0x000099101b1b7816 */ /* 0x000fe200000000ff */
[----:B0-----:R-:W-:Y:S01]  /*0480*/  IMAD.MOV.U32 R6, RZ, RZ, R14 ;  /* 0x000000ffff067224 */ /* 0x001fe200078e000e */
[----:B------:R-:W-:Y:S01]  /*0490*/  PRMT R23, R23, 0x9910, RZ ;  /* 0x0000991017177816 */ /* 0x000fe200000000ff */
[----:B------:R-:W-:Y:S02]  /*04a0*/  IMAD.MOV.U32 R7, RZ, RZ, R18 ;  /* 0x000000ffff077224 */ /* 0x000fe400078e0012 */
[----:B------:R-:W-:Y:S02]  /*04b0*/  IMAD.MOV.U32 R14, RZ, RZ, R27 ;  /* 0x000000ffff0e7224 */ /* 0x000fe400078e001b */
[-C--:B------:R-:W-:Y:S02]  /*04c0*/  IMAD R7, R15, R6.reuse, R7 ;  /* 0x000000060f077224 */ /* 0x080fe400078e0207 */
[-C--:B------:R-:W-:Y:S02]  /*04d0*/  IMAD R12, R12, R6.reuse, R23 ;  /* 0x000000060c0c7224 */ /* 0x080fe400078e0217 */
[----:B------:R-:W-:Y:S01]  /*04e0*/  IMAD R14, R17, R6, R14 ;  /* 0x00000006110e7224 */ /* 0x000fe200078e020e */
[----:B-1----:R-:W-:-:S02]  /*04f0*/  PRMT R5, R7, 0x9910, RZ ;  /* 0x0000991007057816 */ /* 0x002fc400000000ff */
[----:B------:R-:W-:Y:S02]  /*0500*/  PRMT R6, R16, 0x9910, RZ ;  /* 0x0000991010067816 */ /* 0x000fe400000000ff */
[----:B------:R-:W-:Y:S02]  /*0510*/  PRMT R4, R12, 0x9910, RZ ;  /* 0x000099100c047816 */ /* 0x000fe400000000ff */
[----:B------:R-:W-:-:S03]  /*0520*/  PRMT R7, R14, 0x9910, RZ ;  /* 0x000099100e077816 */ /* 0x000fc600000000ff */
[-C--:B------:R-:W-:Y:S02]  /*0530*/  IMAD R4, R21, R6.reuse, R4 ;  /* 0x0000000615047224 */ /* 0x080fe400078e0204 */
[----:B------:R-:W-:-:S03]  /*0540*/  IMAD R7, R20, R6, R7 ;  /* 0x0000000614077224 */ /* 0x000fc600078e0207 */
[----:B------:R-:W-:Y:S02]  /*0550*/  PRMT R4, R4, 0x9910, RZ ;  /* 0x0000991004047816 */ /* 0x000fe400000000ff */
[----:B------:R-:W-:Y:S01]  /*0560*/  PRMT R7, R7, 0x9910, RZ ;  /* 0x0000991007077816 */ /* 0x000fe200000000ff */
[----:B------:R-:W-:Y:S01]  /*0570*/  UIADD3 UR4, UPT, UPT, UR4, 0x1, URZ ;  /* 0x0000000104047890 */ /* 0x000fe2000fffe0ff */
[----:B------:R-:W-:-:S03]  /*0580*/  PRMT R28, R28, 0x9910, RZ ;  /* 0x000099101c1c7816 */ /* 0x000fc600000000ff */
[----:B------:R-:W-:Y:S01]  /*0590*/  UISETP.NE.AND UP0, UPT, UR4, 0x5, UPT ;  /* 0x000000050400788c */ /* 0x000fe2000bf05270 */
[----:B------:R-:W-:Y:S02]  /*05a0*/  IMAD R10, R11, UR8, R10 ;  /* 0x000000080b0a7c24 */ /* 0x000fe4000f8e020a */
[----:B------:R-:W-:Y:S02]  /*05b0*/  VIADD R8, R8, 0x1 ;  /* 0x0000000108087836 */ /* 0x000fe40000000000 */
[----:B-----5:R-:W-:Y:S01]  /*05c0*/  IMAD R5, R22, R6, R5 ;  /* 0x0000000616057224 */ /* 0x020fe200078e0205 */
[----:B--2---:R-:W-:-:S04]  /*05d0*/  PRMT R6, R19, 0x9910, RZ ;  /* 0x0000991013067816 */ /* 0x004fc800000000ff */
[----:B------:R-:W-:Y:S01]  /*05e0*/  PRMT R5, R5, 0x9910, RZ ;  /* 0x0000991005057816 */ /* 0x000fe200000000ff */
[-C--:B----4-:R-:W-:Y:S02]  /*05f0*/  IMAD R4, R25, R6.reuse, R4 ;  /* 0x0000000619047224 */ /* 0x090fe400078e0204 */
[----:B---3--:R-:W-:-:S03]  /*0600*/  IMAD R7, R24, R6, R7 ;  /* 0x0000000618077224 */ /* 0x008fc600078e0207 */
[----:B------:R-:W-:Y:S01]  /*0610*/  PRMT R4, R4, 0x9910, RZ ;  /* 0x0000991004047816 */ /* 0x000fe200000000ff */
[----:B------:R-:W-:Y:S01]  /*0620*/  IMAD R5, R26, R6, R5 ;  /* 0x000000061a057224 */ /* 0x000fe200078e0205 */
[----:B------:R-:W-:Y:S01]  /*0630*/  PRMT R6, R7, 0x9910, RZ ;  /* 0x0000991007067816 */ /* 0x000fe200000000ff */
[----:B------:R-:W-:-:S03]  /*0640*/  IMAD.MOV.U32 R7, RZ, RZ, R28 ;  /* 0x000000ffff077224 */ /* 0x000fc600078e001c */
[----:B------:R-:W-:Y:S01]  /*0650*/  PRMT R5, R5, 0x9910, RZ ;  /* 0x0000991005057816 */ /* 0x000fe200000000ff */
[-C--:B------:R-:W-:Y:S02]  /*0660*/  IMAD R4, R29, R7.reuse, R4 ;  /* 0x000000071d047224 */ /* 0x080fe400078e0204 */
[-C--:B------:R-:W-:Y:S02]  /*0670*/  IMAD R3, R3, R7.reuse, R6 ;  /* 0x0000000703037224 */ /* 0x080fe400078e0206 */
[----:B------:R-:W-:Y:S01]  /*0680*/  IMAD R5, R2, R7, R5 ;  /* 0x0000000702057224 */ /* 0x000fe200078e0205 */
[----:B------:R-:W-:Y:S02]  /*0690*/  PRMT R25, R4, 0x7610, R25 ;  /* 0x0000761004197816 */ /* 0x000fe40000000019 */
[----:B------:R-:W-:Y:S01]  /*06a0*/  PRMT R19, R3, 0x7610, R19 ;  /* 0x0000761003137816 */ /* 0x000fe20000000013 */
[----:B------:R-:W-:Y:S06]  /*06b0*/  BRA.U UP0, `(.L_x_0) ;  /* 0xfffffff900c87547 */ /* 0x000fec000b83ffff */
[----:B------:R-:W0:Y:S01]  /*06c0*/  LDCU.64 UR4, c[0x0][0x388] ;  /* 0x00007100ff0477ac */ /* 0x000e220008000a00 */
[----:B------:R-:W-:Y:S01]  /*06d0*/  IMAD R0, R0, UR8, R9 ;  /* 0x0000000800007c24 */ /* 0x000fe2000f8e0209 */
[----:B------:R-:W-:Y:S02]  /*06e0*/  LOP3.LUT R5, R5, 0xffff, RZ, 0xc0, !PT ;  /* 0x0000ffff05057812 */ /* 0x000fe400078ec0ff */
[----:B------:R-:W-:Y:S01]  /*06f0*/  LOP3.LUT R25, R25, 0xffff, RZ, 0xc0, !PT ;  /* 0x0000ffff19197812 */ /* 0x000fe200078ec0ff */
[----:B------:R-:W-:Y:S01]  /*0700*/  IMAD R0, R0, R11, RZ ;  /* 0x0000000b00007224 */ /* 0x000fe200078e02ff */
[----:B------:R-:W-:Y:S01]  /*0710*/  LOP3.LUT R19, R19, 0xffff, RZ, 0xc0, !PT ;  /* 0x0000ffff13137812 */ /* 0x000fe200078ec0ff */
[----:B------:R-:W-:Y:S02]  /*0720*/  IMAD R5, R5, 0xce17, RZ ;  /* 0x0000ce1705057824 */ /* 0x000fe400078e02ff */
[----:B------:R-:W-:Y:S02]  /*0730*/  IMAD R7, R25, 0xce17, RZ ;  /* 0x0000ce1719077824 */ /* 0x000fe400078e02ff */
[----:B------:R-:W-:Y:S01]  /*0740*/  IMAD R9, R19, 0xce17, RZ ;  /* 0x0000ce1713097824 */ /* 0x000fe200078e02ff */
[----:B------:R-:W-:-:S02]  /*0750*/  SHF.R.U32.HI R5, RZ, 0x17, R5 ;  /* 0x00000017ff057819 */ /* 0x000fc40000011605 */
[----:B------:R-:W-:Y:S02]  /*0760*/  SHF.R.U32.HI R7, RZ, 0x17, R7 ;  /* 0x00000017ff077819 */ /* 0x000fe40000011607 */
[----:B------:R-:W-:Y:S02]  /*0770*/  SHF.R.U32.HI R9, RZ, 0x17, R9 ;  /* 0x00000017ff097819 */ /* 0x000fe40000011609 */
[----:B0-----:R-:W-:-:S04]  /*0780*/  IADD3 R2, P0, PT, R0, UR4, RZ ;  /* 0x0000000400027c10 */ /* 0x001fc8000ff1e0ff */
[----:B------:R-:W-:-:S05]  /*0790*/  LEA.HI.X.SX32 R3, R0, UR5, 0x1, P0 ;  /* 0x0000000500037c11 */ /* 0x000fca00080f0eff */
[----:B------:R-:W-:Y:S04]  /*07a0*/  STG.E.U8 desc[UR6][R2.64], R5 ;  /* 0x0000000502007986 */ /* 0x000fe8000c101106 */
[----:B------:R-:W-:Y:S04]  /*07b0*/  STG.E.U8 desc[UR6][R2.64+0x1], R7 ;  /* 0x0000010702007986 */ /* 0x000fe8000c101106 */
[----:B------:R-:W-:Y:S01]  /*07c0*/  STG.E.U8 desc[UR6][R2.64+0x2], R9 ;  /* 0x0000020902007986 */ /* 0x000fe2000c101106 */
[----:B------:R-:W-:Y:S05]  /*07d0*/  EXIT ;  /* 0x000000000000794d */ /* 0x000fea0003800000 */
.L_x_1:
[----:B------:R-:W-:-:S00]  /*07e0*/  BRA `(.L_x_1) ;  /* 0xfffffffc00fc7947 */ /* 0x000fc0000383ffff */
[----:B------:R-:W-:-:S00]  /*07f0*/  NOP ;  /* 0x0000000000007918 */ /* 0x000fc00000000000 */
        /* <DEDUP_REMOVED lines=8> */
.L_x_2:


//--------------------- .nv.global.init           --------------------------
	.section	.nv.global.init,"aw",@progbits
	.align	2
.nv.global.init:
	.type		weights,@object
	.size		weights,(.L_0 - weights)
weights:
        /*0000*/ 	.byte	0x02, 0x00, 0x04, 0x00, 0x05, 0x00, 0x04, 0x00, 0x02, 0x00, 0x04, 0x00, 0x09, 0x00, 0x0c, 0x00
        /*0010*/ 	.byte	0x09, 0x00, 0x04, 0x00, 0x05, 0x00, 0x0c, 0x00, 0x0f, 0x00, 0x0c, 0x00, 0x05, 0x00, 0x04, 0x00
        /*0020*/ 	.byte	0x09, 0x00, 0x0c, 0x00, 0x09, 0x00, 0x04, 0x00, 0x02, 0x00, 0x04, 0x00, 0x05, 0x00, 0x04, 0x00
        /*0030*/ 	.byte	0x02, 0x00
.L_0:


//--------------------- .nv.shared.reserved.0     --------------------------
	.section	.nv.shared.reserved.0,"aw",@nobits
	.weak		__nv_reservedSMEM_offset_0_alias
	.size		__nv_reservedSMEM_offset_0_alias, 0, 64
	.other		__nv_reservedSMEM_offset_0_alias,@"STO_CUDA_RESERVED_SHARED STV_DEFAULT"
__nv_reservedSMEM_offset_0_alias:
	.zero		0
	.zero		64


//--------------------- .nv.constant0._Z22KernelFilter_GaussianoPhS_iii --------------------------
	.section	.nv.constant0._Z22KernelFilter_GaussianoPhS_iii,"a",@progbits
	.sectionflags	@""
	.align	4
.nv.constant0._Z22KernelFilter_GaussianoPhS_iii:
	.zero		924


//--------------------- SYMBOLS --------------------------

	.type		.nv.reservedSmem.offset0,@object
	.size		.nv.reservedSmem.offset0,0x4
